//
// Generated by NVIDIA NVVM Compiler
//
// Compiler Build ID: CL-36424714
// Cuda compilation tools, release 13.0, V13.0.88
// Based on NVVM 20.0.0
//

.version 9.0
.target sm_100
.address_size 64

	// .globl	_Z23print_first_row_threadsv
.extern .func  (.param .b32 func_retval0) vprintf
(
	.param .b64 vprintf_param_0,
	.param .b64 vprintf_param_1
)
;
.global .align 1 .b8 $str[15] = {84, 104, 114, 101, 97, 100, 32, 120, 32, 61, 32, 37, 100, 10};

.visible .entry _Z23print_first_row_threadsv()
{
	.local .align 8 .b8 	__local_depot0[8];
	.reg .b64 	%SP;
	.reg .b64 	%SPL;
	.reg .pred 	%p<2>;
	.reg .b32 	%r<5>;
	.reg .b64 	%rd<5>;

	mov.u64 	%SPL, __local_depot0;
	cvta.local.u64 	%SP, %SPL;
	mov.u32 	%r1, %tid.y;
	setp.ne.s32 	%p1, %r1, 0;
	@%p1 bra 	$L__BB0_2;
	add.u64 	%rd1, %SP, 0;
	add.u64 	%rd2, %SPL, 0;
	mov.u32 	%r2, %tid.x;
	st.local.u32 	[%rd2], %r2;
	mov.u64 	%rd3, $str;
	cvta.global.u64 	%rd4, %rd3;
	{ // callseq 0, 0
	.param .b64 param0;
	st.param.b64 	[param0], %rd4;
	.param .b64 param1;
	st.param.b64 	[param1], %rd1;
	.param .b32 retval0;
	call.uni (retval0), 
	vprintf, 
	(
	param0, 
	param1
	);
	ld.param.b32 	%r3, [retval0];
	} // callseq 0
$L__BB0_2:
	ret;

}


// ===== COMPILED SASS (sm_100) =====

	.target	sm_100

	.elftype	@"ET_EXEC"


//--------------------- .note.nv.tkinfo           --------------------------
	.section	.note.nv.tkinfo,"",@"SHT_NOTE"
	.sectionflags	@"SHF_NOTE_NV_TKINFO"
	.tkinfo
        /*0018*/ 	.word	0x00000002
        /*0030*/ 	.string	""
        /*0030*/ 	.string	"ptxas"
        /*0030*/ 	.string	"Cuda compilation tools, release 13.0, V13.0.88"
        /*0030*/ 	.string	"Build cuda_13.0.r13.0/compiler.36424714_0"
        /*0030*/ 	.string	"-arch sm_100 -m 64 "



//--------------------- .note.nv.cuinfo           --------------------------
	.section	.note.nv.cuinfo,"",@"SHT_NOTE"
	.sectionflags	@"SHF_NOTE_NV_CUINFO"
        /*0018*/ 	.short	0x0002
        /*001a*/ 	.short	0x0064
        /*001c*/ 	.short	0x0082
	.zero		2


//--------------------- .nv.info                  --------------------------
	.section	.nv.info,"",@"SHT_CUDA_INFO"
	.align	4


	//----- nvinfo : EIATTR_REGCOUNT
	.align		4
        /*0000*/ 	.byte	0x04, 0x2f
        /*0002*/ 	.short	(.L_2 - .L_1)
	.align		4
.L_1:
        /*0004*/ 	.word	index@(_Z23print_first_row_threadsv)
        /*0008*/ 	.word	0x00000018


	//----- nvinfo : EIATTR_FRAME_SIZE
	.align		4
.L_2:
        /*000c*/ 	.byte	0x04, 0x11
        /*000e*/ 	.short	(.L_4 - .L_3)
	.align		4
.L_3:
        /*0010*/ 	.word	index@(_Z23print_first_row_threadsv)
        /*0014*/ 	.word	0x00000008


	//----- nvinfo : EIATTR_MIN_STACK_SIZE
	.align		4
.L_4:
        /*0018*/ 	.byte	0x04, 0x12
        /*001a*/ 	.short	(.L_6 - .L_5)
	.align		4
.L_5:
        /*001c*/ 	.word	index@(_Z23print_first_row_threadsv)
        /*0020*/ 	.word	0x00000008
.L_6:


//--------------------- .nv.compat                --------------------------
	.section	.nv.compat,"",@"SHT_CUDA_COMPAT_INFO"
	.align	4
        /*0000*/ 	.byte	0x02, 0x09, 0x00, 0x00, 0x02, 0x02, 0x01, 0x00, 0x02, 0x05, 0x05, 0x00, 0x03, 0x07, 0x01, 0x01
        /*0010*/ 	.byte	0x02, 0x03, 0x00, 0x00, 0x02, 0x06, 0x01, 0x00, 0x04, 0x0b, 0x08, 0x00, 0x09, 0x00, 0x00, 0x00
        /*0020*/ 	.byte	0x00, 0x00, 0x00, 0x00


//--------------------- .nv.info._Z23print_first_row_threadsv --------------------------
	.section	.nv.info._Z23print_first_row_threadsv,"",@"SHT_CUDA_INFO"
	.sectionflags	@""
	.align	4


	//----- nvinfo : EIATTR_CUDA_API_VERSION
	.align		4
        /*0000*/ 	.byte	0x04, 0x37
        /*0002*/ 	.short	(.L_8 - .L_7)
.L_7:
        /*0004*/ 	.word	0x00000082


	//----- nvinfo : EIATTR_SPARSE_MMA_MASK
	.align		4
.L_8:
        /*0008*/ 	.byte	0x03, 0x50
        /*000a*/ 	.short	0x0000


	//----- nvinfo : EIATTR_MAXREG_COUNT
	.align		4
        /*000c*/ 	.byte	0x03, 0x1b
        /*000e*/ 	.short	0x00ff


	//----- nvinfo : EIATTR_EXTERNS
	.align		4
        /*0010*/ 	.byte	0x04, 0x0f
        /*0012*/ 	.short	(.L_10 - .L_9)


	//   ....[0]....
	.align		4
.L_9:
        /*0014*/ 	.word	index@(vprintf)


	//----- nvinfo : EIATTR_MERCURY_ISA_VERSION
	.align		4
.L_10:
        /*0018*/ 	.byte	0x03, 0x5f
        /*001a*/ 	.short	0x0101


	//----- nvinfo : EIATTR_VRC_CTA_INIT_COUNT
	.align		4
        /*001c*/ 	.byte	0x02, 0x4a
	.zero		1
	.zero		1


	//----- nvinfo : EIATTR_SYSCALL_OFFSETS
	.align		4
        /*0020*/ 	.byte	0x04, 0x46
        /*0022*/ 	.short	(.L_12 - .L_11)


	//   ....[0]....
.L_11:
        /*0024*/ 	.word	0x00000110


	//----- nvinfo : EIATTR_EXIT_INSTR_OFFSETS
	.align		4
.L_12:
        /*0028*/ 	.byte	0x04, 0x1c
        /*002a*/ 	.short	(.L_14 - .L_13)


	//   ....[0]....
.L_13:
        /*002c*/ 	.word	0x00000080


	//   ....[1]....
        /*0030*/ 	.word	0x00000120


	//----- nvinfo : EIATTR_CRS_STACK_SIZE
	.align		4
.L_14:
        /*0034*/ 	.byte	0x04, 0x1e
        /*0036*/ 	.short	(.L_16 - .L_15)
.L_15:
        /*0038*/ 	.word	0x00000000


	//----- nvinfo : EIATTR_SW_WAR
	.align		4
.L_16:
        /*003c*/ 	.byte	0x04, 0x36
        /*003e*/ 	.short	(.L_18 - .L_17)
.L_17:
        /*0040*/ 	.word	0x00000008
.L_18:


//--------------------- .nv.callgraph             --------------------------
	.section	.nv.callgraph,"",@"SHT_CUDA_CALLGRAPH"
	.align	4
	.sectionentsize	8
	.align		4
        /*0000*/ 	.word	0x00000000
	.align		4
        /*0004*/ 	.word	0xffffffff
	.align		4
        /*0008*/ 	.word	index@(_Z23print_first_row_threadsv)
	.align		4
        /*000c*/ 	.word	index@(vprintf)
	.align		4
        /*0010*/ 	.word	0x00000000
	.align		4
        /*0014*/ 	.word	0xfffffffe
	.align		4
        /*0018*/ 	.word	0x00000000
	.align		4
        /*001c*/ 	.word	0xfffffffd
	.align		4
        /*0020*/ 	.word	0x00000000
	.align		4
        /*0024*/ 	.word	0xfffffffc


//--------------------- .nv.constant4             --------------------------
	.section	.nv.constant4,"a",@progbits
	.align	8
	.align		8
.nv.constant4:
        /*0000*/ 	.dword	vprintf
	.align		8
        /*0008*/ 	.dword	$str


//--------------------- .text._Z23print_first_row_threadsv --------------------------
	.section	.text._Z23print_first_row_threadsv,"ax",@progbits
	.align	128
        .global         _Z23print_first_row_threadsv
        .type           _Z23print_first_row_threadsv,@function
        .size           _Z23print_first_row_threadsv,(.L_x_2 - _Z23print_first_row_threadsv)
        .other          _Z23print_first_row_threadsv,@"STO_CUDA_ENTRY STV_DEFAULT"
_Z23print_first_row_threadsv:
.text._Z23print_first_row_threadsv:
[----:B------:R-:W0:Y:S01]  /*0000*/  LDC R1, c[0x0][0x37c] ;  /* 0x0000df00ff017b82 */ /* 0x000e220000000800 */
[----:B------:R-:W1:Y:S01]  /*0010*/  S2R R0, SR_TID.Y ;  /* 0x0000000000007919 */ /* 0x000e620000002200 */
[----:B------:R-:W2:Y:S01]  /*0020*/  LDCU UR4, c[0x0][0x2f8] ;  /* 0x00005f00ff0477ac */ /* 0x000ea20008000800 */
[----:B0-----:R-:W-:Y:S01]  /*0030*/  VIADD R1, R1, 0xfffffff8 ;  /* 0xfffffff801017836 */ /* 0x001fe20000000000 */
[----:B------:R-:W0:Y:S04]  /*0040*/  LDCU UR5, c[0x0][0x2fc] ;  /* 0x00005f80ff0577ac */ /* 0x000e280008000800 */
[----:B--2---:R-:W-:-:S05]  /*0050*/  IADD3 R6, P1, PT, R1, UR4, RZ ;  /* 0x0000000401067c10 */ /* 0x004fca000ff3e0ff */
[----:B0-----:R-:W-:Y:S01]  /*0060*/  IMAD.X R7, RZ, RZ, UR5, P1 ;  /* 0x00000005ff077e24 */ /* 0x001fe200088e06ff */
[----:B-1----:R-:W-:-:S13]  /*0070*/  ISETP.NE.AND P0, PT, R0, RZ, PT ;  /* 0x000000ff0000720c */ /* 0x002fda0003f05270 */
[----:B------:R-:W-:Y:S05]  /*0080*/  @P0 EXIT ;  /* 0x000000000000094d */ /* 0x000fea0003800000 */
[----:B------:R-:W0:Y:S01]  /*0090*/  S2R R8, SR_TID.X ;  /* 0x0000000000087919 */ /* 0x000e220000002100 */
[----:B------:R-:W-:Y:S01]  /*00a0*/  MOV R0, 0x0 ;  /* 0x0000000000007802 */ /* 0x000fe20000000f00 */
[----:B------:R-:W1:Y:S03]  /*00b0*/  LDCU.64 UR4, c[0x4][0x8] ;  /* 0x01000100ff0477ac */ /* 0x000e660008000a00 */
[----:B------:R2:W3:Y:S01]  /*00c0*/  LDC.64 R2, c[0x4][R0] ;  /* 0x0100000000027b82 */ /* 0x0004e20000000a00 */
[----:B-1----:R-:W-:Y:S02]  /*00d0*/  IMAD.U32 R4, RZ, RZ, UR4 ;  /* 0x00000004ff047e24 */ /* 0x002fe4000f8e00ff */
[----:B------:R-:W-:Y:S01]  /*00e0*/  IMAD.U32 R5, RZ, RZ, UR5 ;  /* 0x00000005ff057e24 */ /* 0x000fe2000f8e00ff */
[----:B0-----:R2:W-:Y:S06]  /*00f0*/  STL [R1], R8 ;  /* 0x0000000801007387 */ /* 0x0015ec0000100800 */
[----:B------:R-:W-:-:S07]  /*0100*/  LEPC R20, `(.L_x_0) ;  /* 0x000000001014794e */ /* 0x000fce0000000000 */
[----:B--23--:R-:W-:Y:S05]  /*0110*/  CALL.ABS.NOINC R2 ;  /* 0x0000000002007343 */ /* 0x00cfea0003c00000 */
.L_x_0:
[----:B------:R-:W-:Y:S05]  /*0120*/  EXIT ;  /* 0x000000000000794d */ /* 0x000fea0003800000 */
.L_x_1:
[----:B------:R-:W-:-:S00]  /*0130*/  BRA `(.L_x_1) ;  /* 0xfffffffc00fc7947 */ /* 0x000fc0000383ffff */
[----:B------:R-:W-:-:S00]  /*0140*/  NOP ;  /* 0x0000000000007918 */ /* 0x000fc00000000000 */
        /* <DEDUP_REMOVED lines=11> */
.L_x_2:


//--------------------- .nv.global.init           --------------------------
	.section	.nv.global.init,"aw",@progbits
.nv.global.init:
	.type		$str,@object
	.size		$str,(.L_0 - $str)
$str:
        /*0000*/ 	.byte	0x54, 0x68, 0x72, 0x65, 0x61, 0x64, 0x20, 0x78, 0x20, 0x3d, 0x20, 0x25, 0x64, 0x0a, 0x00
.L_0:


//--------------------- .nv.shared.reserved.0     --------------------------
	.section	.nv.shared.reserved.0,"aw",@nobits
	.weak		__nv_reservedSMEM_offset_0_alias
	.size		__nv_reservedSMEM_offset_0_alias, 0, 64
	.other		__nv_reservedSMEM_offset_0_alias,@"STO_CUDA_RESERVED_SHARED STV_DEFAULT"
__nv_reservedSMEM_offset_0_alias:
	.zero		0
	.zero		64


//--------------------- .nv.constant0._Z23print_first_row_threadsv --------------------------
	.section	.nv.constant0._Z23print_first_row_threadsv,"a",@progbits
	.sectionflags	@""
	.align	4
.nv.constant0._Z23print_first_row_threadsv:
	.zero		896


//--------------------- SYMBOLS --------------------------

	.type		.nv.reservedSmem.offset0,@object
	.size		.nv.reservedSmem.offset0,0x4
	.type		vprintf,@function
